//
// Generated by NVIDIA NVVM Compiler
//
// Compiler Build ID: CL-36424714
// Cuda compilation tools, release 13.0, V13.0.88
// Based on NVVM 20.0.0
//

.version 9.0
.target sm_100
.address_size 64

	// .globl	add_s8

.visible .entry add_s8(
	.param .u64 .ptr .align 1 add_s8_param_0,
	.param .u64 .ptr .align 1 add_s8_param_1
)
{
	.reg .b16 	%rs<3>;
	.reg .b32 	%r<5>;
	.reg .b64 	%rd<8>;

	ld.param.u64 	%rd1, [add_s8_param_0];
	ld.param.u64 	%rd2, [add_s8_param_1];
	cvta.to.global.u64 	%rd3, %rd2;
	cvta.to.global.u64 	%rd4, %rd1;
	mov.u32 	%r1, %ntid.x;
	mov.u32 	%r2, %ctaid.x;
	mov.u32 	%r3, %tid.x;
	mad.lo.s32 	%r4, %r1, %r2, %r3;
	cvt.s64.s32 	%rd5, %r4;
	add.s64 	%rd6, %rd4, %rd5;
	ld.global.u8 	%rs1, [%rd6];
	add.s16 	%rs2, %rs1, 1;
	add.s64 	%rd7, %rd3, %rd5;
	st.global.u8 	[%rd7], %rs2;
	ret;

}
	// .globl	add_u8
.visible .entry add_u8(
	.param .u64 .ptr .align 1 add_u8_param_0,
	.param .u64 .ptr .align 1 add_u8_param_1
)
{
	.reg .b16 	%rs<3>;
	.reg .b32 	%r<5>;
	.reg .b64 	%rd<8>;

	ld.param.u64 	%rd1, [add_u8_param_0];
	ld.param.u64 	%rd2, [add_u8_param_1];
	cvta.to.global.u64 	%rd3, %rd2;
	cvta.to.global.u64 	%rd4, %rd1;
	mov.u32 	%r1, %ntid.x;
	mov.u32 	%r2, %ctaid.x;
	mov.u32 	%r3, %tid.x;
	mad.lo.s32 	%r4, %r1, %r2, %r3;
	cvt.s64.s32 	%rd5, %r4;
	add.s64 	%rd6, %rd4, %rd5;
	ld.global.u8 	%rs1, [%rd6];
	add.s16 	%rs2, %rs1, 1;
	add.s64 	%rd7, %rd3, %rd5;
	st.global.u8 	[%rd7], %rs2;
	ret;

}
	// .globl	add_u8x4
.visible .entry add_u8x4(
	.param .u64 .ptr .align 1 add_u8x4_param_0,
	.param .u64 .ptr .align 1 add_u8x4_param_1,
	.param .u64 .ptr .align 1 add_u8x4_param_2
)
{
	.reg .b16 	%rs<17>;
	.reg .b32 	%r<22>;
	.reg .b64 	%rd<11>;

	ld.param.u64 	%rd1, [add_u8x4_param_0];
	ld.param.u64 	%rd2, [add_u8x4_param_1];
	ld.param.u64 	%rd3, [add_u8x4_param_2];
	cvta.to.global.u64 	%rd4, %rd3;
	cvta.to.global.u64 	%rd5, %rd2;
	cvta.to.global.u64 	%rd6, %rd1;
	mov.u32 	%r1, %ntid.x;
	mov.u32 	%r2, %ctaid.x;
	mov.u32 	%r3, %tid.x;
	mad.lo.s32 	%r4, %r1, %r2, %r3;
	mul.wide.s32 	%rd7, %r4, 4;
	add.s64 	%rd8, %rd6, %rd7;
	ld.global.u32 	%r5, [%rd8];
	bfe.u32 	%r6, %r5, 0, 8;
	cvt.u16.u32 	%rs1, %r6;
	bfe.u32 	%r7, %r5, 8, 8;
	cvt.u16.u32 	%rs2, %r7;
	bfe.u32 	%r8, %r5, 16, 8;
	cvt.u16.u32 	%rs3, %r8;
	bfe.u32 	%r9, %r5, 24, 8;
	cvt.u16.u32 	%rs4, %r9;
	add.s64 	%rd9, %rd5, %rd7;
	ld.global.u32 	%r10, [%rd9];
	bfe.u32 	%r11, %r10, 0, 8;
	cvt.u16.u32 	%rs5, %r11;
	bfe.u32 	%r12, %r10, 8, 8;
	cvt.u16.u32 	%rs6, %r12;
	bfe.u32 	%r13, %r10, 16, 8;
	cvt.u16.u32 	%rs7, %r13;
	bfe.u32 	%r14, %r10, 24, 8;
	cvt.u16.u32 	%rs8, %r14;
	add.s16 	%rs9, %rs1, %rs5;
	add.s16 	%rs10, %rs9, -120;
	add.s16 	%rs11, %rs2, %rs6;
	add.s16 	%rs12, %rs11, -120;
	add.s16 	%rs13, %rs3, %rs7;
	add.s16 	%rs14, %rs13, -120;
	add.s16 	%rs15, %rs4, %rs8;
	add.s16 	%rs16, %rs15, -120;
	add.s64 	%rd10, %rd4, %rd7;
	cvt.u32.u16 	%r15, %rs16;
	cvt.u32.u16 	%r16, %rs14;
	prmt.b32 	%r17, %r16, %r15, 0x3340U;
	cvt.u32.u16 	%r18, %rs12;
	cvt.u32.u16 	%r19, %rs10;
	prmt.b32 	%r20, %r19, %r18, 0x3340U;
	prmt.b32 	%r21, %r20, %r17, 0x5410U;
	st.global.u32 	[%rd10], %r21;
	ret;

}
	// .globl	add_s16
.visible .entry add_s16(
	.param .u64 .ptr .align 1 add_s16_param_0,
	.param .u64 .ptr .align 1 add_s16_param_1
)
{
	.reg .b16 	%rs<3>;
	.reg .b32 	%r<5>;
	.reg .b64 	%rd<8>;

	ld.param.u64 	%rd1, [add_s16_param_0];
	ld.param.u64 	%rd2, [add_s16_param_1];
	cvta.to.global.u64 	%rd3, %rd2;
	cvta.to.global.u64 	%rd4, %rd1;
	mov.u32 	%r1, %ntid.x;
	mov.u32 	%r2, %ctaid.x;
	mov.u32 	%r3, %tid.x;
	mad.lo.s32 	%r4, %r1, %r2, %r3;
	mul.wide.s32 	%rd5, %r4, 2;
	add.s64 	%rd6, %rd4, %rd5;
	ld.global.u16 	%rs1, [%rd6];
	add.s16 	%rs2, %rs1, 1;
	add.s64 	%rd7, %rd3, %rd5;
	st.global.u16 	[%rd7], %rs2;
	ret;

}
	// .globl	add_u16
.visible .entry add_u16(
	.param .u64 .ptr .align 1 add_u16_param_0,
	.param .u64 .ptr .align 1 add_u16_param_1
)
{
	.reg .b16 	%rs<3>;
	.reg .b32 	%r<5>;
	.reg .b64 	%rd<8>;

	ld.param.u64 	%rd1, [add_u16_param_0];
	ld.param.u64 	%rd2, [add_u16_param_1];
	cvta.to.global.u64 	%rd3, %rd2;
	cvta.to.global.u64 	%rd4, %rd1;
	mov.u32 	%r1, %ntid.x;
	mov.u32 	%r2, %ctaid.x;
	mov.u32 	%r3, %tid.x;
	mad.lo.s32 	%r4, %r1, %r2, %r3;
	mul.wide.s32 	%rd5, %r4, 2;
	add.s64 	%rd6, %rd4, %rd5;
	ld.global.u16 	%rs1, [%rd6];
	add.s16 	%rs2, %rs1, 1;
	add.s64 	%rd7, %rd3, %rd5;
	st.global.u16 	[%rd7], %rs2;
	ret;

}
	// .globl	add_u16x2
.visible .entry add_u16x2(
	.param .u64 .ptr .align 1 add_u16x2_param_0,
	.param .u64 .ptr .align 1 add_u16x2_param_1,
	.param .u64 .ptr .align 1 add_u16x2_param_2
)
{
	.reg .b16 	%rs<9>;
	.reg .b32 	%r<8>;
	.reg .b64 	%rd<11>;

	ld.param.u64 	%rd1, [add_u16x2_param_0];
	ld.param.u64 	%rd2, [add_u16x2_param_1];
	ld.param.u64 	%rd3, [add_u16x2_param_2];
	cvta.to.global.u64 	%rd4, %rd3;
	cvta.to.global.u64 	%rd5, %rd2;
	cvta.to.global.u64 	%rd6, %rd1;
	mov.u32 	%r1, %ntid.x;
	mov.u32 	%r2, %ctaid.x;
	mov.u32 	%r3, %tid.x;
	mad.lo.s32 	%r4, %r1, %r2, %r3;
	mul.wide.s32 	%rd7, %r4, 4;
	add.s64 	%rd8, %rd6, %rd7;
	ld.global.u32 	%r5, [%rd8];
	mov.b32 	{%rs1, %rs2}, %r5;
	add.s64 	%rd9, %rd5, %rd7;
	ld.global.u32 	%r6, [%rd9];
	mov.b32 	{%rs3, %rs4}, %r6;
	add.s16 	%rs5, %rs1, %rs3;
	add.s16 	%rs6, %rs5, 5654;
	add.s16 	%rs7, %rs2, %rs4;
	add.s16 	%rs8, %rs7, 5654;
	add.s64 	%rd10, %rd4, %rd7;
	mov.b32 	%r7, {%rs6, %rs8};
	st.global.u32 	[%rd10], %r7;
	ret;

}
	// .globl	add_f16
.visible .entry add_f16(
	.param .u64 .ptr .align 1 add_f16_param_0,
	.param .u64 .ptr .align 1 add_f16_param_1,
	.param .u64 .ptr .align 1 add_f16_param_2
)
{
	.reg .b16 	%rs<4>;
	.reg .b32 	%r<5>;
	.reg .b64 	%rd<11>;

	ld.param.u64 	%rd1, [add_f16_param_0];
	ld.param.u64 	%rd2, [add_f16_param_1];
	ld.param.u64 	%rd3, [add_f16_param_2];
	cvta.to.global.u64 	%rd4, %rd3;
	cvta.to.global.u64 	%rd5, %rd2;
	cvta.to.global.u64 	%rd6, %rd1;
	mov.u32 	%r1, %ntid.x;
	mov.u32 	%r2, %ctaid.x;
	mov.u32 	%r3, %tid.x;
	mad.lo.s32 	%r4, %r1, %r2, %r3;
	mul.wide.s32 	%rd7, %r4, 2;
	add.s64 	%rd8, %rd6, %rd7;
	add.s64 	%rd9, %rd5, %rd7;
	ld.global.u16 	%rs2, [%rd8];
	ld.global.u16 	%rs3, [%rd9];
	// begin inline asm
	{add.f16 %rs1,%rs2,%rs3;
}
	// end inline asm
	add.s64 	%rd10, %rd4, %rd7;
	st.global.u16 	[%rd10], %rs1;
	ret;

}
	// .globl	add_f16x2
.visible .entry add_f16x2(
	.param .u64 .ptr .align 1 add_f16x2_param_0,
	.param .u64 .ptr .align 1 add_f16x2_param_1,
	.param .u64 .ptr .align 1 add_f16x2_param_2
)
{
	.reg .b32 	%r<8>;
	.reg .b64 	%rd<11>;

	ld.param.u64 	%rd1, [add_f16x2_param_0];
	ld.param.u64 	%rd2, [add_f16x2_param_1];
	ld.param.u64 	%rd3, [add_f16x2_param_2];
	cvta.to.global.u64 	%rd4, %rd3;
	cvta.to.global.u64 	%rd5, %rd2;
	cvta.to.global.u64 	%rd6, %rd1;
	mov.u32 	%r4, %ntid.x;
	mov.u32 	%r5, %ctaid.x;
	mov.u32 	%r6, %tid.x;
	mad.lo.s32 	%r7, %r4, %r5, %r6;
	mul.wide.s32 	%rd7, %r7, 4;
	add.s64 	%rd8, %rd6, %rd7;
	add.s64 	%rd9, %rd5, %rd7;
	ld.global.u32 	%r2, [%rd8];
	ld.global.u32 	%r3, [%rd9];
	// begin inline asm
	{add.f16x2 %r1,%r2,%r3;
}
	// end inline asm
	add.s64 	%rd10, %rd4, %rd7;
	st.global.u32 	[%rd10], %r1;
	ret;

}
	// .globl	add_s64
.visible .entry add_s64(
	.param .u64 .ptr .align 1 add_s64_param_0,
	.param .u64 .ptr .align 1 add_s64_param_1
)
{
	.reg .b32 	%r<5>;
	.reg .b64 	%rd<10>;

	ld.param.u64 	%rd1, [add_s64_param_0];
	ld.param.u64 	%rd2, [add_s64_param_1];
	cvta.to.global.u64 	%rd3, %rd2;
	cvta.to.global.u64 	%rd4, %rd1;
	mov.u32 	%r1, %ntid.x;
	mov.u32 	%r2, %ctaid.x;
	mov.u32 	%r3, %tid.x;
	mad.lo.s32 	%r4, %r1, %r2, %r3;
	mul.wide.s32 	%rd5, %r4, 8;
	add.s64 	%rd6, %rd4, %rd5;
	ld.global.u64 	%rd7, [%rd6];
	add.s64 	%rd8, %rd7, 51;
	add.s64 	%rd9, %rd3, %rd5;
	st.global.u64 	[%rd9], %rd8;
	ret;

}
	// .globl	add_u64
.visible .entry add_u64(
	.param .u64 .ptr .align 1 add_u64_param_0,
	.param .u64 .ptr .align 1 add_u64_param_1
)
{
	.reg .b32 	%r<5>;
	.reg .b64 	%rd<10>;

	ld.param.u64 	%rd1, [add_u64_param_0];
	ld.param.u64 	%rd2, [add_u64_param_1];
	cvta.to.global.u64 	%rd3, %rd2;
	cvta.to.global.u64 	%rd4, %rd1;
	mov.u32 	%r1, %ntid.x;
	mov.u32 	%r2, %ctaid.x;
	mov.u32 	%r3, %tid.x;
	mad.lo.s32 	%r4, %r1, %r2, %r3;
	mul.wide.s32 	%rd5, %r4, 8;
	add.s64 	%rd6, %rd4, %rd5;
	ld.global.u64 	%rd7, [%rd6];
	add.s64 	%rd8, %rd7, 68;
	add.s64 	%rd9, %rd3, %rd5;
	st.global.u64 	[%rd9], %rd8;
	ret;

}


// ===== COMPILED SASS (sm_100) =====

	.target	sm_100

	.elftype	@"ET_EXEC"


//--------------------- .note.nv.tkinfo           --------------------------
	.section	.note.nv.tkinfo,"",@"SHT_NOTE"
	.sectionflags	@"SHF_NOTE_NV_TKINFO"
	.tkinfo
        /*0018*/ 	.word	0x00000002
        /*0030*/ 	.string	""
        /*0030*/ 	.string	"ptxas"
        /*0030*/ 	.string	"Cuda compilation tools, release 13.0, V13.0.88"
        /*0030*/ 	.string	"Build cuda_13.0.r13.0/compiler.36424714_0"
        /*0030*/ 	.string	"-arch sm_100 -m 64 "



//--------------------- .note.nv.cuinfo           --------------------------
	.section	.note.nv.cuinfo,"",@"SHT_NOTE"
	.sectionflags	@"SHF_NOTE_NV_CUINFO"
        /*0018*/ 	.short	0x0002
        /*001a*/ 	.short	0x0064
        /*001c*/ 	.short	0x0082
	.zero		2


//--------------------- .nv.info                  --------------------------
	.section	.nv.info,"",@"SHT_CUDA_INFO"
	.align	4


	//----- nvinfo : EIATTR_REGCOUNT
	.align		4
        /*0000*/ 	.byte	0x04, 0x2f
        /*0002*/ 	.short	(.L_1 - .L_0)
	.align		4
.L_0:
        /*0004*/ 	.word	index@(add_s8)
        /*0008*/ 	.word	0x0000000a


	//----- nvinfo : EIATTR_FRAME_SIZE
	.align		4
.L_1:
        /*000c*/ 	.byte	0x04, 0x11
        /*000e*/ 	.short	(.L_3 - .L_2)
	.align		4
.L_2:
        /*0010*/ 	.word	index@(add_s8)
        /*0014*/ 	.word	0x00000000


	//----- nvinfo : EIATTR_REGCOUNT
	.align		4
.L_3:
        /*0018*/ 	.byte	0x04, 0x2f
        /*001a*/ 	.short	(.L_5 - .L_4)
	.align		4
.L_4:
        /*001c*/ 	.word	index@(add_u8)
        /*0020*/ 	.word	0x0000000a


	//----- nvinfo : EIATTR_FRAME_SIZE
	.align		4
.L_5:
        /*0024*/ 	.byte	0x04, 0x11
        /*0026*/ 	.short	(.L_7 - .L_6)
	.align		4
.L_6:
        /*0028*/ 	.word	index@(add_u8)
        /*002c*/ 	.word	0x00000000


	//----- nvinfo : EIATTR_REGCOUNT
	.align		4
.L_7:
        /*0030*/ 	.byte	0x04, 0x2f
        /*0032*/ 	.short	(.L_9 - .L_8)
	.align		4
.L_8:
        /*0034*/ 	.word	index@(add_u8x4)
        /*0038*/ 	.word	0x00000014


	//----- nvinfo : EIATTR_FRAME_SIZE
	.align		4
.L_9:
        /*003c*/ 	.byte	0x04, 0x11
        /*003e*/ 	.short	(.L_11 - .L_10)
	.align		4
.L_10:
        /*0040*/ 	.word	index@(add_u8x4)
        /*0044*/ 	.word	0x00000000


	//----- nvinfo : EIATTR_REGCOUNT
	.align		4
.L_11:
        /*0048*/ 	.byte	0x04, 0x2f
        /*004a*/ 	.short	(.L_13 - .L_12)
	.align		4
.L_12:
        /*004c*/ 	.word	index@(add_s16)
        /*0050*/ 	.word	0x0000000a


	//----- nvinfo : EIATTR_FRAME_SIZE
	.align		4
.L_13:
        /*0054*/ 	.byte	0x04, 0x11
        /*0056*/ 	.short	(.L_15 - .L_14)
	.align		4
.L_14:
        /*0058*/ 	.word	index@(add_s16)
        /*005c*/ 	.word	0x00000000


	//----- nvinfo : EIATTR_REGCOUNT
	.align		4
.L_15:
        /*0060*/ 	.byte	0x04, 0x2f
        /*0062*/ 	.short	(.L_17 - .L_16)
	.align		4
.L_16:
        /*0064*/ 	.word	index@(add_u16)
        /*0068*/ 	.word	0x0000000a


	//----- nvinfo : EIATTR_FRAME_SIZE
	.align		4
.L_17:
        /*006c*/ 	.byte	0x04, 0x11
        /*006e*/ 	.short	(.L_19 - .L_18)
	.align		4
.L_18:
        /*0070*/ 	.word	index@(add_u16)
        /*0074*/ 	.word	0x00000000


	//----- nvinfo : EIATTR_REGCOUNT
	.align		4
.L_19:
        /*0078*/ 	.byte	0x04, 0x2f
        /*007a*/ 	.short	(.L_21 - .L_20)
	.align		4
.L_20:
        /*007c*/ 	.word	index@(add_u16x2)
        /*0080*/ 	.word	0x0000000e


	//----- nvinfo : EIATTR_FRAME_SIZE
	.align		4
.L_21:
        /*0084*/ 	.byte	0x04, 0x11
        /*0086*/ 	.short	(.L_23 - .L_22)
	.align		4
.L_22:
        /*0088*/ 	.word	index@(add_u16x2)
        /*008c*/ 	.word	0x00000000


	//----- nvinfo : EIATTR_REGCOUNT
	.align		4
.L_23:
        /*0090*/ 	.byte	0x04, 0x2f
        /*0092*/ 	.short	(.L_25 - .L_24)
	.align		4
.L_24:
        /*0094*/ 	.word	index@(add_f16)
        /*0098*/ 	.word	0x0000000c


	//----- nvinfo : EIATTR_FRAME_SIZE
	.align		4
.L_25:
        /*009c*/ 	.byte	0x04, 0x11
        /*009e*/ 	.short	(.L_27 - .L_26)
	.align		4
.L_26:
        /*00a0*/ 	.word	index@(add_f16)
        /*00a4*/ 	.word	0x00000000


	//----- nvinfo : EIATTR_REGCOUNT
	.align		4
.L_27:
        /*00a8*/ 	.byte	0x04, 0x2f
        /*00aa*/ 	.short	(.L_29 - .L_28)
	.align		4
.L_28:
        /*00ac*/ 	.word	index@(add_f16x2)
        /*00b0*/ 	.word	0x0000000c


	//----- nvinfo : EIATTR_FRAME_SIZE
	.align		4
.L_29:
        /*00b4*/ 	.byte	0x04, 0x11
        /*00b6*/ 	.short	(.L_31 - .L_30)
	.align		4
.L_30:
        /*00b8*/ 	.word	index@(add_f16x2)
        /*00bc*/ 	.word	0x00000000


	//----- nvinfo : EIATTR_REGCOUNT
	.align		4
.L_31:
        /*00c0*/ 	.byte	0x04, 0x2f
        /*00c2*/ 	.short	(.L_33 - .L_32)
	.align		4
.L_32:
        /*00c4*/ 	.word	index@(add_s64)
        /*00c8*/ 	.word	0x0000000c


	//----- nvinfo : EIATTR_FRAME_SIZE
	.align		4
.L_33:
        /*00cc*/ 	.byte	0x04, 0x11
        /*00ce*/ 	.short	(.L_35 - .L_34)
	.align		4
.L_34:
        /*00d0*/ 	.word	index@(add_s64)
        /*00d4*/ 	.word	0x00000000


	//----- nvinfo : EIATTR_REGCOUNT
	.align		4
.L_35:
        /*00d8*/ 	.byte	0x04, 0x2f
        /*00da*/ 	.short	(.L_37 - .L_36)
	.align		4
.L_36:
        /*00dc*/ 	.word	index@(add_u64)
        /*00e0*/ 	.word	0x0000000c


	//----- nvinfo : EIATTR_FRAME_SIZE
	.align		4
.L_37:
        /*00e4*/ 	.byte	0x04, 0x11
        /*00e6*/ 	.short	(.L_39 - .L_38)
	.align		4
.L_38:
        /*00e8*/ 	.word	index@(add_u64)
        /*00ec*/ 	.word	0x00000000


	//----- nvinfo : EIATTR_MIN_STACK_SIZE
	.align		4
.L_39:
        /*00f0*/ 	.byte	0x04, 0x12
        /*00f2*/ 	.short	(.L_41 - .L_40)
	.align		4
.L_40:
        /*00f4*/ 	.word	index@(add_u64)
        /*00f8*/ 	.word	0x00000000


	//----- nvinfo : EIATTR_MIN_STACK_SIZE
	.align		4
.L_41:
        /*00fc*/ 	.byte	0x04, 0x12
        /*00fe*/ 	.short	(.L_43 - .L_42)
	.align		4
.L_42:
        /*0100*/ 	.word	index@(add_s64)
        /*0104*/ 	.word	0x00000000


	//----- nvinfo : EIATTR_MIN_STACK_SIZE
	.align		4
.L_43:
        /*0108*/ 	.byte	0x04, 0x12
        /*010a*/ 	.short	(.L_45 - .L_44)
	.align		4
.L_44:
        /*010c*/ 	.word	index@(add_f16x2)
        /*0110*/ 	.word	0x00000000


	//----- nvinfo : EIATTR_MIN_STACK_SIZE
	.align		4
.L_45:
        /*0114*/ 	.byte	0x04, 0x12
        /*0116*/ 	.short	(.L_47 - .L_46)
	.align		4
.L_46:
        /*0118*/ 	.word	index@(add_f16)
        /*011c*/ 	.word	0x00000000


	//----- nvinfo : EIATTR_MIN_STACK_SIZE
	.align		4
.L_47:
        /*0120*/ 	.byte	0x04, 0x12
        /*0122*/ 	.short	(.L_49 - .L_48)
	.align		4
.L_48:
        /*0124*/ 	.word	index@(add_u16x2)
        /*0128*/ 	.word	0x00000000


	//----- nvinfo : EIATTR_MIN_STACK_SIZE
	.align		4
.L_49:
        /*012c*/ 	.byte	0x04, 0x12
        /*012e*/ 	.short	(.L_51 - .L_50)
	.align		4
.L_50:
        /*0130*/ 	.word	index@(add_u16)
        /*0134*/ 	.word	0x00000000


	//----- nvinfo : EIATTR_MIN_STACK_SIZE
	.align		4
.L_51:
        /*0138*/ 	.byte	0x04, 0x12
        /*013a*/ 	.short	(.L_53 - .L_52)
	.align		4
.L_52:
        /*013c*/ 	.word	index@(add_s16)
        /*0140*/ 	.word	0x00000000


	//----- nvinfo : EIATTR_MIN_STACK_SIZE
	.align		4
.L_53:
        /*0144*/ 	.byte	0x04, 0x12
        /*0146*/ 	.short	(.L_55 - .L_54)
	.align		4
.L_54:
        /*0148*/ 	.word	index@(add_u8x4)
        /*014c*/ 	.word	0x00000000


	//----- nvinfo : EIATTR_MIN_STACK_SIZE
	.align		4
.L_55:
        /*0150*/ 	.byte	0x04, 0x12
        /*0152*/ 	.short	(.L_57 - .L_56)
	.align		4
.L_56:
        /*0154*/ 	.word	index@(add_u8)
        /*0158*/ 	.word	0x00000000


	//----- nvinfo : EIATTR_MIN_STACK_SIZE
	.align		4
.L_57:
        /*015c*/ 	.byte	0x04, 0x12
        /*015e*/ 	.short	(.L_59 - .L_58)
	.align		4
.L_58:
        /*0160*/ 	.word	index@(add_s8)
        /*0164*/ 	.word	0x00000000
.L_59:


//--------------------- .nv.compat                --------------------------
	.section	.nv.compat,"",@"SHT_CUDA_COMPAT_INFO"
	.align	4
        /*0000*/ 	.byte	0x02, 0x09, 0x00, 0x00, 0x02, 0x02, 0x01, 0x00, 0x02, 0x05, 0x05, 0x00, 0x03, 0x07, 0x01, 0x01
        /*0010*/ 	.byte	0x02, 0x03, 0x00, 0x00, 0x02, 0x06, 0x01, 0x00, 0x04, 0x0b, 0x08, 0x00, 0x09, 0x00, 0x00, 0x00
        /*0020*/ 	.byte	0x00, 0x00, 0x00, 0x00


//--------------------- .nv.info.add_u64          --------------------------
	.section	.nv.info.add_u64,"",@"SHT_CUDA_INFO"
	.sectionflags	@""
	.align	4


	//----- nvinfo : EIATTR_CUDA_API_VERSION
	.align		4
        /*0000*/ 	.byte	0x04, 0x37
        /*0002*/ 	.short	(.L_61 - .L_60)
.L_60:
        /*0004*/ 	.word	0x00000082


	//----- nvinfo : EIATTR_KPARAM_INFO
	.align		4
.L_61:
        /*0008*/ 	.byte	0x04, 0x17
        /*000a*/ 	.short	(.L_63 - .L_62)
.L_62:
        /*000c*/ 	.word	0x00000000
        /*0010*/ 	.short	0x0001
        /*0012*/ 	.short	0x0008
        /*0014*/ 	.byte	0x00, 0xf5, 0x21, 0x00


	//----- nvinfo : EIATTR_KPARAM_INFO
	.align		4
.L_63:
        /*0018*/ 	.byte	0x04, 0x17
        /*001a*/ 	.short	(.L_65 - .L_64)
.L_64:
        /*001c*/ 	.word	0x00000000
        /*0020*/ 	.short	0x0000
        /*0022*/ 	.short	0x0000
        /*0024*/ 	.byte	0x00, 0xf5, 0x21, 0x00


	//----- nvinfo : EIATTR_SPARSE_MMA_MASK
	.align		4
.L_65:
        /*0028*/ 	.byte	0x03, 0x50
        /*002a*/ 	.short	0x0000


	//----- nvinfo : EIATTR_MAXREG_COUNT
	.align		4
        /*002c*/ 	.byte	0x03, 0x1b
        /*002e*/ 	.short	0x00ff


	//----- nvinfo : EIATTR_MERCURY_ISA_VERSION
	.align		4
        /*0030*/ 	.byte	0x03, 0x5f
        /*0032*/ 	.short	0x0101


	//----- nvinfo : EIATTR_VRC_CTA_INIT_COUNT
	.align		4
        /*0034*/ 	.byte	0x02, 0x4a
	.zero		1
	.zero		1


	//----- nvinfo : EIATTR_EXIT_INSTR_OFFSETS
	.align		4
        /*0038*/ 	.byte	0x04, 0x1c
        /*003a*/ 	.short	(.L_67 - .L_66)


	//   ....[0]....
.L_66:
        /*003c*/ 	.word	0x000000e0


	//----- nvinfo : EIATTR_CBANK_PARAM_SIZE
	.align		4
.L_67:
        /*0040*/ 	.byte	0x03, 0x19
        /*0042*/ 	.short	0x0010


	//----- nvinfo : EIATTR_PARAM_CBANK
	.align		4
        /*0044*/ 	.byte	0x04, 0x0a
        /*0046*/ 	.short	(.L_69 - .L_68)
	.align		4
.L_68:
        /*0048*/ 	.word	index@(.nv.constant0.add_u64)
        /*004c*/ 	.short	0x0380
        /*004e*/ 	.short	0x0010


	//----- nvinfo : EIATTR_SW_WAR
	.align		4
.L_69:
        /*0050*/ 	.byte	0x04, 0x36
        /*0052*/ 	.short	(.L_71 - .L_70)
.L_70:
        /*0054*/ 	.word	0x00000008
.L_71:


//--------------------- .nv.info.add_s64          --------------------------
	.section	.nv.info.add_s64,"",@"SHT_CUDA_INFO"
	.sectionflags	@""
	.align	4


	//----- nvinfo : EIATTR_CUDA_API_VERSION
	.align		4
        /*0000*/ 	.byte	0x04, 0x37
        /*0002*/ 	.short	(.L_73 - .L_72)
.L_72:
        /*0004*/ 	.word	0x00000082


	//----- nvinfo : EIATTR_KPARAM_INFO
	.align		4
.L_73:
        /*0008*/ 	.byte	0x04, 0x17
        /*000a*/ 	.short	(.L_75 - .L_74)
.L_74:
        /*000c*/ 	.word	0x00000000
        /*0010*/ 	.short	0x0001
        /*0012*/ 	.short	0x0008
        /*0014*/ 	.byte	0x00, 0xf5, 0x21, 0x00


	//----- nvinfo : EIATTR_KPARAM_INFO
	.align		4
.L_75:
        /*0018*/ 	.byte	0x04, 0x17
        /*001a*/ 	.short	(.L_77 - .L_76)
.L_76:
        /*001c*/ 	.word	0x00000000
        /*0020*/ 	.short	0x0000
        /*0022*/ 	.short	0x0000
        /*0024*/ 	.byte	0x00, 0xf5, 0x21, 0x00


	//----- nvinfo : EIATTR_SPARSE_MMA_MASK
	.align		4
.L_77:
        /*0028*/ 	.byte	0x03, 0x50
        /*002a*/ 	.short	0x0000


	//----- nvinfo : EIATTR_MAXREG_COUNT
	.align		4
        /*002c*/ 	.byte	0x03, 0x1b
        /*002e*/ 	.short	0x00ff


	//----- nvinfo : EIATTR_MERCURY_ISA_VERSION
	.align		4
        /*0030*/ 	.byte	0x03, 0x5f
        /*0032*/ 	.short	0x0101


	//----- nvinfo : EIATTR_VRC_CTA_INIT_COUNT
	.align		4
        /*0034*/ 	.byte	0x02, 0x4a
	.zero		1
	.zero		1


	//----- nvinfo : EIATTR_EXIT_INSTR_OFFSETS
	.align		4
        /*0038*/ 	.byte	0x04, 0x1c
        /*003a*/ 	.short	(.L_79 - .L_78)


	//   ....[0]....
.L_78:
        /*003c*/ 	.word	0x000000e0


	//----- nvinfo : EIATTR_CBANK_PARAM_SIZE
	.align		4
.L_79:
        /*0040*/ 	.byte	0x03, 0x19
        /*0042*/ 	.short	0x0010


	//----- nvinfo : EIATTR_PARAM_CBANK
	.align		4
        /*0044*/ 	.byte	0x04, 0x0a
        /*0046*/ 	.short	(.L_81 - .L_80)
	.align		4
.L_80:
        /*0048*/ 	.word	index@(.nv.constant0.add_s64)
        /*004c*/ 	.short	0x0380
        /*004e*/ 	.short	0x0010


	//----- nvinfo : EIATTR_SW_WAR
	.align		4
.L_81:
        /*0050*/ 	.byte	0x04, 0x36
        /*0052*/ 	.short	(.L_83 - .L_82)
.L_82:
        /*0054*/ 	.word	0x00000008
.L_83:


//--------------------- .nv.info.add_f16x2        --------------------------
	.section	.nv.info.add_f16x2,"",@"SHT_CUDA_INFO"
	.sectionflags	@""
	.align	4


	//----- nvinfo : EIATTR_CUDA_API_VERSION
	.align		4
        /*0000*/ 	.byte	0x04, 0x37
        /*0002*/ 	.short	(.L_85 - .L_84)
.L_84:
        /*0004*/ 	.word	0x00000082


	//----- nvinfo : EIATTR_KPARAM_INFO
	.align		4
.L_85:
        /*0008*/ 	.byte	0x04, 0x17
        /*000a*/ 	.short	(.L_87 - .L_86)
.L_86:
        /*000c*/ 	.word	0x00000000
        /*0010*/ 	.short	0x0002
        /*0012*/ 	.short	0x0010
        /*0014*/ 	.byte	0x00, 0xf5, 0x21, 0x00


	//----- nvinfo : EIATTR_KPARAM_INFO
	.align		4
.L_87:
        /*0018*/ 	.byte	0x04, 0x17
        /*001a*/ 	.short	(.L_89 - .L_88)
.L_88:
        /*001c*/ 	.word	0x00000000
        /*0020*/ 	.short	0x0001
        /*0022*/ 	.short	0x0008
        /*0024*/ 	.byte	0x00, 0xf5, 0x21, 0x00


	//----- nvinfo : EIATTR_KPARAM_INFO
	.align		4
.L_89:
        /*0028*/ 	.byte	0x04, 0x17
        /*002a*/ 	.short	(.L_91 - .L_90)
.L_90:
        /*002c*/ 	.word	0x00000000
        /*0030*/ 	.short	0x0000
        /*0032*/ 	.short	0x0000
        /*0034*/ 	.byte	0x00, 0xf5, 0x21, 0x00


	//----- nvinfo : EIATTR_SPARSE_MMA_MASK
	.align		4
.L_91:
        /*0038*/ 	.byte	0x03, 0x50
        /*003a*/ 	.short	0x0000


	//----- nvinfo : EIATTR_MAXREG_COUNT
	.align		4
        /*003c*/ 	.byte	0x03, 0x1b
        /*003e*/ 	.short	0x00ff


	//----- nvinfo : EIATTR_MERCURY_ISA_VERSION
	.align		4
        /*0040*/ 	.byte	0x03, 0x5f
        /*0042*/ 	.short	0x0101


	//----- nvinfo : EIATTR_VRC_CTA_INIT_COUNT
	.align		4
        /*0044*/ 	.byte	0x02, 0x4a
	.zero		1
	.zero		1


	//----- nvinfo : EIATTR_EXIT_INSTR_OFFSETS
	.align		4
        /*0048*/ 	.byte	0x04, 0x1c
        /*004a*/ 	.short	(.L_93 - .L_92)


	//   ....[0]....
.L_92:
        /*004c*/ 	.word	0x00000100


	//----- nvinfo : EIATTR_CBANK_PARAM_SIZE
	.align		4
.L_93:
        /*0050*/ 	.byte	0x03, 0x19
        /*0052*/ 	.short	0x0018


	//----- nvinfo : EIATTR_PARAM_CBANK
	.align		4
        /*0054*/ 	.byte	0x04, 0x0a
        /*0056*/ 	.short	(.L_95 - .L_94)
	.align		4
.L_94:
        /*0058*/ 	.word	index@(.nv.constant0.add_f16x2)
        /*005c*/ 	.short	0x0380
        /*005e*/ 	.short	0x0018


	//----- nvinfo : EIATTR_SW_WAR
	.align		4
.L_95:
        /*0060*/ 	.byte	0x04, 0x36
        /*0062*/ 	.short	(.L_97 - .L_96)
.L_96:
        /*0064*/ 	.word	0x00000008
.L_97:


//--------------------- .nv.info.add_f16          --------------------------
	.section	.nv.info.add_f16,"",@"SHT_CUDA_INFO"
	.sectionflags	@""
	.align	4


	//----- nvinfo : EIATTR_CUDA_API_VERSION
	.align		4
        /*0000*/ 	.byte	0x04, 0x37
        /*0002*/ 	.short	(.L_99 - .L_98)
.L_98:
        /*0004*/ 	.word	0x00000082


	//----- nvinfo : EIATTR_KPARAM_INFO
	.align		4
.L_99:
        /*0008*/ 	.byte	0x04, 0x17
        /*000a*/ 	.short	(.L_101 - .L_100)
.L_100:
        /*000c*/ 	.word	0x00000000
        /*0010*/ 	.short	0x0002
        /*0012*/ 	.short	0x0010
        /*0014*/ 	.byte	0x00, 0xf5, 0x21, 0x00


	//----- nvinfo : EIATTR_KPARAM_INFO
	.align		4
.L_101:
        /*0018*/ 	.byte	0x04, 0x17
        /*001a*/ 	.short	(.L_103 - .L_102)
.L_102:
        /*001c*/ 	.word	0x00000000
        /*0020*/ 	.short	0x0001
        /*0022*/ 	.short	0x0008
        /*0024*/ 	.byte	0x00, 0xf5, 0x21, 0x00


	//----- nvinfo : EIATTR_KPARAM_INFO
	.align		4
.L_103:
        /*0028*/ 	.byte	0x04, 0x17
        /*002a*/ 	.short	(.L_105 - .L_104)
.L_104:
        /*002c*/ 	.word	0x00000000
        /*0030*/ 	.short	0x0000
        /*0032*/ 	.short	0x0000
        /*0034*/ 	.byte	0x00, 0xf5, 0x21, 0x00


	//----- nvinfo : EIATTR_SPARSE_MMA_MASK
	.align		4
.L_105:
        /*0038*/ 	.byte	0x03, 0x50
        /*003a*/ 	.short	0x0000


	//----- nvinfo : EIATTR_MAXREG_COUNT
	.align		4
        /*003c*/ 	.byte	0x03, 0x1b
        /*003e*/ 	.short	0x00ff


	//----- nvinfo : EIATTR_MERCURY_ISA_VERSION
	.align		4
        /*0040*/ 	.byte	0x03, 0x5f
        /*0042*/ 	.short	0x0101


	//----- nvinfo : EIATTR_VRC_CTA_INIT_COUNT
	.align		4
        /*0044*/ 	.byte	0x02, 0x4a
	.zero		1
	.zero		1


	//----- nvinfo : EIATTR_EXIT_INSTR_OFFSETS
	.align		4
        /*0048*/ 	.byte	0x04, 0x1c
        /*004a*/ 	.short	(.L_107 - .L_106)


	//   ....[0]....
.L_106:
        /*004c*/ 	.word	0x00000100


	//----- nvinfo : EIATTR_CBANK_PARAM_SIZE
	.align		4
.L_107:
        /*0050*/ 	.byte	0x03, 0x19
        /*0052*/ 	.short	0x0018


	//----- nvinfo : EIATTR_PARAM_CBANK
	.align		4
        /*0054*/ 	.byte	0x04, 0x0a
        /*0056*/ 	.short	(.L_109 - .L_108)
	.align		4
.L_108:
        /*0058*/ 	.word	index@(.nv.constant0.add_f16)
        /*005c*/ 	.short	0x0380
        /*005e*/ 	.short	0x0018


	//----- nvinfo : EIATTR_SW_WAR
	.align		4
.L_109:
        /*0060*/ 	.byte	0x04, 0x36
        /*0062*/ 	.short	(.L_111 - .L_110)
.L_110:
        /*0064*/ 	.word	0x00000008
.L_111:


//--------------------- .nv.info.add_u16x2        --------------------------
	.section	.nv.info.add_u16x2,"",@"SHT_CUDA_INFO"
	.sectionflags	@""
	.align	4


	//----- nvinfo : EIATTR_CUDA_API_VERSION
	.align		4
        /*0000*/ 	.byte	0x04, 0x37
        /*0002*/ 	.short	(.L_113 - .L_112)
.L_112:
        /*0004*/ 	.word	0x00000082


	//----- nvinfo : EIATTR_KPARAM_INFO
	.align		4
.L_113:
        /*0008*/ 	.byte	0x04, 0x17
        /*000a*/ 	.short	(.L_115 - .L_114)
.L_114:
        /*000c*/ 	.word	0x00000000
        /*0010*/ 	.short	0x0002
        /*0012*/ 	.short	0x0010
        /*0014*/ 	.byte	0x00, 0xf5, 0x21, 0x00


	//----- nvinfo : EIATTR_KPARAM_INFO
	.align		4
.L_115:
        /*0018*/ 	.byte	0x04, 0x17
        /*001a*/ 	.short	(.L_117 - .L_116)
.L_116:
        /*001c*/ 	.word	0x00000000
        /*0020*/ 	.short	0x0001
        /*0022*/ 	.short	0x0008
        /*0024*/ 	.byte	0x00, 0xf5, 0x21, 0x00


	//----- nvinfo : EIATTR_KPARAM_INFO
	.align		4
.L_117:
        /*0028*/ 	.byte	0x04, 0x17
        /*002a*/ 	.short	(.L_119 - .L_118)
.L_118:
        /*002c*/ 	.word	0x00000000
        /*0030*/ 	.short	0x0000
        /*0032*/ 	.short	0x0000
        /*0034*/ 	.byte	0x00, 0xf5, 0x21, 0x00


	//----- nvinfo : EIATTR_SPARSE_MMA_MASK
	.align		4
.L_119:
        /*0038*/ 	.byte	0x03, 0x50
        /*003a*/ 	.short	0x0000


	//----- nvinfo : EIATTR_MAXREG_COUNT
	.align		4
        /*003c*/ 	.byte	0x03, 0x1b
        /*003e*/ 	.short	0x00ff


	//----- nvinfo : EIATTR_MERCURY_ISA_VERSION
	.align		4
        /*0040*/ 	.byte	0x03, 0x5f
        /*0042*/ 	.short	0x0101


	//----- nvinfo : EIATTR_VRC_CTA_INIT_COUNT
	.align		4
        /*0044*/ 	.byte	0x02, 0x4a
	.zero		1
	.zero		1


	//----- nvinfo : EIATTR_EXIT_INSTR_OFFSETS
	.align		4
        /*0048*/ 	.byte	0x04, 0x1c
        /*004a*/ 	.short	(.L_121 - .L_120)


	//   ....[0]....
.L_120:
        /*004c*/ 	.word	0x00000140


	//----- nvinfo : EIATTR_CBANK_PARAM_SIZE
	.align		4
.L_121:
        /*0050*/ 	.byte	0x03, 0x19
        /*0052*/ 	.short	0x0018


	//----- nvinfo : EIATTR_PARAM_CBANK
	.align		4
        /*0054*/ 	.byte	0x04, 0x0a
        /*0056*/ 	.short	(.L_123 - .L_122)
	.align		4
.L_122:
        /*0058*/ 	.word	index@(.nv.constant0.add_u16x2)
        /*005c*/ 	.short	0x0380
        /*005e*/ 	.short	0x0018


	//----- nvinfo : EIATTR_SW_WAR
	.align		4
.L_123:
        /*0060*/ 	.byte	0x04, 0x36
        /*0062*/ 	.short	(.L_125 - .L_124)
.L_124:
        /*0064*/ 	.word	0x00000008
.L_125:


//--------------------- .nv.info.add_u16          --------------------------
	.section	.nv.info.add_u16,"",@"SHT_CUDA_INFO"
	.sectionflags	@""
	.align	4


	//----- nvinfo : EIATTR_CUDA_API_VERSION
	.align		4
        /*0000*/ 	.byte	0x04, 0x37
        /*0002*/ 	.short	(.L_127 - .L_126)
.L_126:
        /*0004*/ 	.word	0x00000082


	//----- nvinfo : EIATTR_KPARAM_INFO
	.align		4
.L_127:
        /*0008*/ 	.byte	0x04, 0x17
        /*000a*/ 	.short	(.L_129 - .L_128)
.L_128:
        /*000c*/ 	.word	0x00000000
        /*0010*/ 	.short	0x0001
        /*0012*/ 	.short	0x0008
        /*0014*/ 	.byte	0x00, 0xf5, 0x21, 0x00


	//----- nvinfo : EIATTR_KPARAM_INFO
	.align		4
.L_129:
        /*0018*/ 	.byte	0x04, 0x17
        /*001a*/ 	.short	(.L_131 - .L_130)
.L_130:
        /*001c*/ 	.word	0x00000000
        /*0020*/ 	.short	0x0000
        /*0022*/ 	.short	0x0000
        /*0024*/ 	.byte	0x00, 0xf5, 0x21, 0x00


	//----- nvinfo : EIATTR_SPARSE_MMA_MASK
	.align		4
.L_131:
        /*0028*/ 	.byte	0x03, 0x50
        /*002a*/ 	.short	0x0000


	//----- nvinfo : EIATTR_MAXREG_COUNT
	.align		4
        /*002c*/ 	.byte	0x03, 0x1b
        /*002e*/ 	.short	0x00ff


	//----- nvinfo : EIATTR_MERCURY_ISA_VERSION
	.align		4
        /*0030*/ 	.byte	0x03, 0x5f
        /*0032*/ 	.short	0x0101


	//----- nvinfo : EIATTR_VRC_CTA_INIT_COUNT
	.align		4
        /*0034*/ 	.byte	0x02, 0x4a
	.zero		1
	.zero		1


	//----- nvinfo : EIATTR_EXIT_INSTR_OFFSETS
	.align		4
        /*0038*/ 	.byte	0x04, 0x1c
        /*003a*/ 	.short	(.L_133 - .L_132)


	//   ....[0]....
.L_132:
        /*003c*/ 	.word	0x000000d0


	//----- nvinfo : EIATTR_CBANK_PARAM_SIZE
	.align		4
.L_133:
        /*0040*/ 	.byte	0x03, 0x19
        /*0042*/ 	.short	0x0010


	//----- nvinfo : EIATTR_PARAM_CBANK
	.align		4
        /*0044*/ 	.byte	0x04, 0x0a
        /*0046*/ 	.short	(.L_135 - .L_134)
	.align		4
.L_134:
        /*0048*/ 	.word	index@(.nv.constant0.add_u16)
        /*004c*/ 	.short	0x0380
        /*004e*/ 	.short	0x0010


	//----- nvinfo : EIATTR_SW_WAR
	.align		4
.L_135:
        /*0050*/ 	.byte	0x04, 0x36
        /*0052*/ 	.short	(.L_137 - .L_136)
.L_136:
        /*0054*/ 	.word	0x00000008
.L_137:


//--------------------- .nv.info.add_s16          --------------------------
	.section	.nv.info.add_s16,"",@"SHT_CUDA_INFO"
	.sectionflags	@""
	.align	4


	//----- nvinfo : EIATTR_CUDA_API_VERSION
	.align		4
        /*0000*/ 	.byte	0x04, 0x37
        /*0002*/ 	.short	(.L_139 - .L_138)
.L_138:
        /*0004*/ 	.word	0x00000082


	//----- nvinfo : EIATTR_KPARAM_INFO
	.align		4
.L_139:
        /*0008*/ 	.byte	0x04, 0x17
        /*000a*/ 	.short	(.L_141 - .L_140)
.L_140:
        /*000c*/ 	.word	0x00000000
        /*0010*/ 	.short	0x0001
        /*0012*/ 	.short	0x0008
        /*0014*/ 	.byte	0x00, 0xf5, 0x21, 0x00


	//----- nvinfo : EIATTR_KPARAM_INFO
	.align		4
.L_141:
        /*0018*/ 	.byte	0x04, 0x17
        /*001a*/ 	.short	(.L_143 - .L_142)
.L_142:
        /*001c*/ 	.word	0x00000000
        /*0020*/ 	.short	0x0000
        /*0022*/ 	.short	0x0000
        /*0024*/ 	.byte	0x00, 0xf5, 0x21, 0x00


	//----- nvinfo : EIATTR_SPARSE_MMA_MASK
	.align		4
.L_143:
        /*0028*/ 	.byte	0x03, 0x50
        /*002a*/ 	.short	0x0000


	//----- nvinfo : EIATTR_MAXREG_COUNT
	.align		4
        /*002c*/ 	.byte	0x03, 0x1b
        /*002e*/ 	.short	0x00ff


	//----- nvinfo : EIATTR_MERCURY_ISA_VERSION
	.align		4
        /*0030*/ 	.byte	0x03, 0x5f
        /*0032*/ 	.short	0x0101


	//----- nvinfo : EIATTR_VRC_CTA_INIT_COUNT
	.align		4
        /*0034*/ 	.byte	0x02, 0x4a
	.zero		1
	.zero		1


	//----- nvinfo : EIATTR_EXIT_INSTR_OFFSETS
	.align		4
        /*0038*/ 	.byte	0x04, 0x1c
        /*003a*/ 	.short	(.L_145 - .L_144)


	//   ....[0]....
.L_144:
        /*003c*/ 	.word	0x000000d0


	//----- nvinfo : EIATTR_CBANK_PARAM_SIZE
	.align		4
.L_145:
        /*0040*/ 	.byte	0x03, 0x19
        /*0042*/ 	.short	0x0010


	//----- nvinfo : EIATTR_PARAM_CBANK
	.align		4
        /*0044*/ 	.byte	0x04, 0x0a
        /*0046*/ 	.short	(.L_147 - .L_146)
	.align		4
.L_146:
        /*0048*/ 	.word	index@(.nv.constant0.add_s16)
        /*004c*/ 	.short	0x0380
        /*004e*/ 	.short	0x0010


	//----- nvinfo : EIATTR_SW_WAR
	.align		4
.L_147:
        /*0050*/ 	.byte	0x04, 0x36
        /*0052*/ 	.short	(.L_149 - .L_148)
.L_148:
        /*0054*/ 	.word	0x00000008
.L_149:


//--------------------- .nv.info.add_u8x4         --------------------------
	.section	.nv.info.add_u8x4,"",@"SHT_CUDA_INFO"
	.sectionflags	@""
	.align	4


	//----- nvinfo : EIATTR_CUDA_API_VERSION
	.align		4
        /*0000*/ 	.byte	0x04, 0x37
        /*0002*/ 	.short	(.L_151 - .L_150)
.L_150:
        /*0004*/ 	.word	0x00000082


	//----- nvinfo : EIATTR_KPARAM_INFO
	.align		4
.L_151:
        /*0008*/ 	.byte	0x04, 0x17
        /*000a*/ 	.short	(.L_153 - .L_152)
.L_152:
        /*000c*/ 	.word	0x00000000
        /*0010*/ 	.short	0x0002
        /*0012*/ 	.short	0x0010
        /*0014*/ 	.byte	0x00, 0xf5, 0x21, 0x00


	//----- nvinfo : EIATTR_KPARAM_INFO
	.align		4
.L_153:
        /*0018*/ 	.byte	0x04, 0x17
        /*001a*/ 	.short	(.L_155 - .L_154)
.L_154:
        /*001c*/ 	.word	0x00000000
        /*0020*/ 	.short	0x0001
        /*0022*/ 	.short	0x0008
        /*0024*/ 	.byte	0x00, 0xf5, 0x21, 0x00


	//----- nvinfo : EIATTR_KPARAM_INFO
	.align		4
.L_155:
        /*0028*/ 	.byte	0x04, 0x17
        /*002a*/ 	.short	(.L_157 - .L_156)
.L_156:
        /*002c*/ 	.word	0x00000000
        /*0030*/ 	.short	0x0000
        /*0032*/ 	.short	0x0000
        /*0034*/ 	.byte	0x00, 0xf5, 0x21, 0x00


	//----- nvinfo : EIATTR_SPARSE_MMA_MASK
	.align		4
.L_157:
        /*0038*/ 	.byte	0x03, 0x50
        /*003a*/ 	.short	0x0000


	//----- nvinfo : EIATTR_MAXREG_COUNT
	.align		4
        /*003c*/ 	.byte	0x03, 0x1b
        /*003e*/ 	.short	0x00ff


	//----- nvinfo : EIATTR_MERCURY_ISA_VERSION
	.align		4
        /*0040*/ 	.byte	0x03, 0x5f
        /*0042*/ 	.short	0x0101


	//----- nvinfo : EIATTR_VRC_CTA_INIT_COUNT
	.align		4
        /*0044*/ 	.byte	0x02, 0x4a
	.zero		1
	.zero		1


	//----- nvinfo : EIATTR_EXIT_INSTR_OFFSETS
	.align		4
        /*0048*/ 	.byte	0x04, 0x1c
        /*004a*/ 	.short	(.L_159 - .L_158)


	//   ....[0]....
.L_158:
        /*004c*/ 	.word	0x00000220


	//----- nvinfo : EIATTR_CBANK_PARAM_SIZE
	.align		4
.L_159:
        /*0050*/ 	.byte	0x03, 0x19
        /*0052*/ 	.short	0x0018


	//----- nvinfo : EIATTR_PARAM_CBANK
	.align		4
        /*0054*/ 	.byte	0x04, 0x0a
        /*0056*/ 	.short	(.L_161 - .L_160)
	.align		4
.L_160:
        /*0058*/ 	.word	index@(.nv.constant0.add_u8x4)
        /*005c*/ 	.short	0x0380
        /*005e*/ 	.short	0x0018


	//----- nvinfo : EIATTR_SW_WAR
	.align		4
.L_161:
        /*0060*/ 	.byte	0x04, 0x36
        /*0062*/ 	.short	(.L_163 - .L_162)
.L_162:
        /*0064*/ 	.word	0x00000008
.L_163:


//--------------------- .nv.info.add_u8           --------------------------
	.section	.nv.info.add_u8,"",@"SHT_CUDA_INFO"
	.sectionflags	@""
	.align	4


	//----- nvinfo : EIATTR_CUDA_API_VERSION
	.align		4
        /*0000*/ 	.byte	0x04, 0x37
        /*0002*/ 	.short	(.L_165 - .L_164)
.L_164:
        /*0004*/ 	.word	0x00000082


	//----- nvinfo : EIATTR_KPARAM_INFO
	.align		4
.L_165:
        /*0008*/ 	.byte	0x04, 0x17
        /*000a*/ 	.short	(.L_167 - .L_166)
.L_166:
        /*000c*/ 	.word	0x00000000
        /*0010*/ 	.short	0x0001
        /*0012*/ 	.short	0x0008
        /*0014*/ 	.byte	0x00, 0xf5, 0x21, 0x00


	//----- nvinfo : EIATTR_KPARAM_INFO
	.align		4
.L_167:
        /*0018*/ 	.byte	0x04, 0x17
        /*001a*/ 	.short	(.L_169 - .L_168)
.L_168:
        /*001c*/ 	.word	0x00000000
        /*0020*/ 	.short	0x0000
        /*0022*/ 	.short	0x0000
        /*0024*/ 	.byte	0x00, 0xf5, 0x21, 0x00


	//----- nvinfo : EIATTR_SPARSE_MMA_MASK
	.align		4
.L_169:
        /*0028*/ 	.byte	0x03, 0x50
        /*002a*/ 	.short	0x0000


	//----- nvinfo : EIATTR_MAXREG_COUNT
	.align		4
        /*002c*/ 	.byte	0x03, 0x1b
        /*002e*/ 	.short	0x00ff


	//----- nvinfo : EIATTR_MERCURY_ISA_VERSION
	.align		4
        /*0030*/ 	.byte	0x03, 0x5f
        /*0032*/ 	.short	0x0101


	//----- nvinfo : EIATTR_VRC_CTA_INIT_COUNT
	.align		4
        /*0034*/ 	.byte	0x02, 0x4a
	.zero		1
	.zero		1


	//----- nvinfo : EIATTR_EXIT_INSTR_OFFSETS
	.align		4
        /*0038*/ 	.byte	0x04, 0x1c
        /*003a*/ 	.short	(.L_171 - .L_170)


	//   ....[0]....
.L_170:
        /*003c*/ 	.word	0x000000f0


	//----- nvinfo : EIATTR_CBANK_PARAM_SIZE
	.align		4
.L_171:
        /*0040*/ 	.byte	0x03, 0x19
        /*0042*/ 	.short	0x0010


	//----- nvinfo : EIATTR_PARAM_CBANK
	.align		4
        /*0044*/ 	.byte	0x04, 0x0a
        /*0046*/ 	.short	(.L_173 - .L_172)
	.align		4
.L_172:
        /*0048*/ 	.word	index@(.nv.constant0.add_u8)
        /*004c*/ 	.short	0x0380
        /*004e*/ 	.short	0x0010


	//----- nvinfo : EIATTR_SW_WAR
	.align		4
.L_173:
        /*0050*/ 	.byte	0x04, 0x36
        /*0052*/ 	.short	(.L_175 - .L_174)
.L_174:
        /*0054*/ 	.word	0x00000008
.L_175:


//--------------------- .nv.info.add_s8           --------------------------
	.section	.nv.info.add_s8,"",@"SHT_CUDA_INFO"
	.sectionflags	@""
	.align	4


	//----- nvinfo : EIATTR_CUDA_API_VERSION
	.align		4
        /*0000*/ 	.byte	0x04, 0x37
        /*0002*/ 	.short	(.L_177 - .L_176)
.L_176:
        /*0004*/ 	.word	0x00000082


	//----- nvinfo : EIATTR_KPARAM_INFO
	.align		4
.L_177:
        /*0008*/ 	.byte	0x04, 0x17
        /*000a*/ 	.short	(.L_179 - .L_178)
.L_178:
        /*000c*/ 	.word	0x00000000
        /*0010*/ 	.short	0x0001
        /*0012*/ 	.short	0x0008
        /*0014*/ 	.byte	0x00, 0xf5, 0x21, 0x00


	//----- nvinfo : EIATTR_KPARAM_INFO
	.align		4
.L_179:
        /*0018*/ 	.byte	0x04, 0x17
        /*001a*/ 	.short	(.L_181 - .L_180)
.L_180:
        /*001c*/ 	.word	0x00000000
        /*0020*/ 	.short	0x0000
        /*0022*/ 	.short	0x0000
        /*0024*/ 	.byte	0x00, 0xf5, 0x21, 0x00


	//----- nvinfo : EIATTR_SPARSE_MMA_MASK
	.align		4
.L_181:
        /*0028*/ 	.byte	0x03, 0x50
        /*002a*/ 	.short	0x0000


	//----- nvinfo : EIATTR_MAXREG_COUNT
	.align		4
        /*002c*/ 	.byte	0x03, 0x1b
        /*002e*/ 	.short	0x00ff


	//----- nvinfo : EIATTR_MERCURY_ISA_VERSION
	.align		4
        /*0030*/ 	.byte	0x03, 0x5f
        /*0032*/ 	.short	0x0101


	//----- nvinfo : EIATTR_VRC_CTA_INIT_COUNT
	.align		4
        /*0034*/ 	.byte	0x02, 0x4a
	.zero		1
	.zero		1


	//----- nvinfo : EIATTR_EXIT_INSTR_OFFSETS
	.align		4
        /*0038*/ 	.byte	0x04, 0x1c
        /*003a*/ 	.short	(.L_183 - .L_182)


	//   ....[0]....
.L_182:
        /*003c*/ 	.word	0x000000f0


	//----- nvinfo : EIATTR_CBANK_PARAM_SIZE
	.align		4
.L_183:
        /*0040*/ 	.byte	0x03, 0x19
        /*0042*/ 	.short	0x0010


	//----- nvinfo : EIATTR_PARAM_CBANK
	.align		4
        /*0044*/ 	.byte	0x04, 0x0a
        /*0046*/ 	.short	(.L_185 - .L_184)
	.align		4
.L_184:
        /*0048*/ 	.word	index@(.nv.constant0.add_s8)
        /*004c*/ 	.short	0x0380
        /*004e*/ 	.short	0x0010


	//----- nvinfo : EIATTR_SW_WAR
	.align		4
.L_185:
        /*0050*/ 	.byte	0x04, 0x36
        /*0052*/ 	.short	(.L_187 - .L_186)
.L_186:
        /*0054*/ 	.word	0x00000008
.L_187:


//--------------------- .nv.callgraph             --------------------------
	.section	.nv.callgraph,"",@"SHT_CUDA_CALLGRAPH"
	.align	4
	.sectionentsize	8
	.align		4
        /*0000*/ 	.word	0x00000000
	.align		4
        /*0004*/ 	.word	0xffffffff
	.align		4
        /*0008*/ 	.word	0x00000000
	.align		4
        /*000c*/ 	.word	0xfffffffe
	.align		4
        /*0010*/ 	.word	0x00000000
	.align		4
        /*0014*/ 	.word	0xfffffffd
	.align		4
        /*0018*/ 	.word	0x00000000
	.align		4
        /*001c*/ 	.word	0xfffffffc


//--------------------- .text.add_u64             --------------------------
	.section	.text.add_u64,"ax",@progbits
	.align	128
        .global         add_u64
        .type           add_u64,@function
        .size           add_u64,(.L_x_10 - add_u64)
        .other          add_u64,@"STO_CUDA_ENTRY STV_DEFAULT"
add_u64:
.text.add_u64:
[----:B------:R-:W-:Y:S01]  /*0000*/  LDC R1, c[0x0][0x37c] ;  /* 0x0000df00ff017b82 */ /* 0x000fe20000000800 */
[----:B------:R-:W0:Y:S07]  /*0010*/  S2R R9, SR_CTAID.X ;  /* 0x0000000000097919 */ /* 0x000e2e0000002500 */
[----:B------:R-:W1:Y:S01]  /*0020*/  LDC.64 R2, c[0x0][0x380] ;  /* 0x0000e000ff027b82 */ /* 0x000e620000000a00 */
[----:B------:R-:W0:Y:S01]  /*0030*/  LDCU UR6, c[0x0][0x360] ;  /* 0x00006c00ff0677ac */ /* 0x000e220008000800 */
[----:B------:R-:W0:Y:S01]  /*0040*/  S2R R0, SR_TID.X ;  /* 0x0000000000007919 */ /* 0x000e220000002100 */
[----:B------:R-:W2:Y:S05]  /*0050*/  LDCU.64 UR4, c[0x0][0x358] ;  /* 0x00006b00ff0477ac */ /* 0x000eaa0008000a00 */
[----:B------:R-:W3:Y:S01]  /*0060*/  LDC.64 R4, c[0x0][0x388] ;  /* 0x0000e200ff047b82 */ /* 0x000ee20000000a00 */
[----:B0-----:R-:W-:-:S04]  /*0070*/  IMAD R9, R9, UR6, R0 ;  /* 0x0000000609097c24 */ /* 0x001fc8000f8e0200 */
[----:B-1----:R-:W-:-:S06]  /*0080*/  IMAD.WIDE R2, R9, 0x8, R2 ;  /* 0x0000000809027825 */ /* 0x002fcc00078e0202 */
[----:B--2---:R-:W2:Y:S01]  /*0090*/  LDG.E.64 R2, desc[UR4][R2.64] ;  /* 0x0000000402027981 */ /* 0x004ea2000c1e1b00 */
[----:B---3--:R-:W-:Y:S01]  /*00a0*/  IMAD.WIDE R4, R9, 0x8, R4 ;  /* 0x0000000809047825 */ /* 0x008fe200078e0204 */
[----:B--2---:R-:W-:-:S04]  /*00b0*/  IADD3 R6, P0, PT, R2, 0x44, RZ ;  /* 0x0000004402067810 */ /* 0x004fc80007f1e0ff */
[----:B------:R-:W-:-:S05]  /*00c0*/  IADD3.X R7, PT, PT, RZ, R3, RZ, P0, !PT ;  /* 0x00000003ff077210 */ /* 0x000fca00007fe4ff */
[----:B------:R-:W-:Y:S01]  /*00d0*/  STG.E.64 desc[UR4][R4.64], R6 ;  /* 0x0000000604007986 */ /* 0x000fe2000c101b04 */
[----:B------:R-:W-:Y:S05]  /*00e0*/  EXIT ;  /* 0x000000000000794d */ /* 0x000fea0003800000 */
.L_x_0:
[----:B------:R-:W-:-:S00]  /*00f0*/  BRA `(.L_x_0) ;  /* 0xfffffffc00fc7947 */ /* 0x000fc0000383ffff */
[----:B------:R-:W-:-:S00]  /*0100*/  NOP ;  /* 0x0000000000007918 */ /* 0x000fc00000000000 */
[----:B------:R-:W-:-:S00]  /*0110*/  NOP ;  /* 0x0000000000007918 */ /* 0x000fc00000000000 */
[----:B------:R-:W-:-:S00]  /*0120*/  NOP ;  /* 0x0000000000007918 */ /* 0x000fc00000000000 */
[----:B------:R-:W-:-:S00]  /*0130*/  NOP ;  /* 0x0000000000007918 */ /* 0x000fc00000000000 */
[----:B------:R-:W-:-:S00]  /*0140*/  NOP ;  /* 0x0000000000007918 */ /* 0x000fc00000000000 */
[----:B------:R-:W-:-:S00]  /*0150*/  NOP ;  /* 0x0000000000007918 */ /* 0x000fc00000000000 */
[----:B------:R-:W-:-:S00]  /*0160*/  NOP ;  /* 0x0000000000007918 */ /* 0x000fc00000000000 */
[----:B------:R-:W-:-:S00]  /*0170*/  NOP ;  /* 0x0000000000007918 */ /* 0x000fc00000000000 */
.L_x_10:


//--------------------- .text.add_s64             --------------------------
	.section	.text.add_s64,"ax",@progbits
	.align	128
        .global         add_s64
        .type           add_s64,@function
        .size           add_s64,(.L_x_11 - add_s64)
        .other          add_s64,@"STO_CUDA_ENTRY STV_DEFAULT"
add_s64:
.text.add_s64:
        /* <DEDUP_REMOVED lines=15> */
.L_x_1:
        /* <DEDUP_REMOVED lines=9> */
.L_x_11:


//--------------------- .text.add_f16x2           --------------------------
	.section	.text.add_f16x2,"ax",@progbits
	.align	128
        .global         add_f16x2
        .type           add_f16x2,@function
        .size           add_f16x2,(.L_x_12 - add_f16x2)
        .other          add_f16x2,@"STO_CUDA_ENTRY STV_DEFAULT"
add_f16x2:
.text.add_f16x2:
[----:B------:R-:W-:Y:S01]  /*0000*/  LDC R1, c[0x0][0x37c] ;  /* 0x0000df00ff017b82 */ /* 0x000fe20000000800 */
[----:B------:R-:W0:Y:S07]  /*0010*/  S2R R9, SR_CTAID.X ;  /* 0x0000000000097919 */ /* 0x000e2e0000002500 */
[----:B------:R-:W1:Y:S01]  /*0020*/  LDC.64 R2, c[0x0][0x380] ;  /* 0x0000e000ff027b82 */ /* 0x000e620000000a00 */
[----:B------:R-:W0:Y:S01]  /*0030*/  LDCU UR6, c[0x0][0x360] ;  /* 0x00006c00ff0677ac */ /* 0x000e220008000800 */
[----:B------:R-:W0:Y:S01]  /*0040*/  S2R R0, SR_TID.X ;  /* 0x0000000000007919 */ /* 0x000e220000002100 */
[----:B------:R-:W2:Y:S05]  /*0050*/  LDCU.64 UR4, c[0x0][0x358] ;  /* 0x00006b00ff0477ac */ /* 0x000eaa0008000a00 */
[----:B------:R-:W3:Y:S08]  /*0060*/  LDC.64 R4, c[0x0][0x388] ;  /* 0x0000e200ff047b82 */ /* 0x000ef00000000a00 */
[----:B------:R-:W4:Y:S01]  /*0070*/  LDC.64 R6, c[0x0][0x390] ;  /* 0x0000e400ff067b82 */ /* 0x000f220000000a00 */
[----:B0-----:R-:W-:-:S04]  /*0080*/  IMAD R9, R9, UR6, R0 ;  /* 0x0000000609097c24 */ /* 0x001fc8000f8e0200 */
[----:B-1----:R-:W-:-:S04]  /*0090*/  IMAD.WIDE R2, R9, 0x4, R2 ;  /* 0x0000000409027825 */ /* 0x002fc800078e0202 */
[C---:B---3--:R-:W-:Y:S02]  /*00a0*/  IMAD.WIDE R4, R9.reuse, 0x4, R4 ;  /* 0x0000000409047825 */ /* 0x048fe400078e0204 */
[----:B--2---:R-:W2:Y:S04]  /*00b0*/  LDG.E R2, desc[UR4][R2.64] ;  /* 0x0000000402027981 */ /* 0x004ea8000c1e1900 */
[----:B------:R-:W2:Y:S01]  /*00c0*/  LDG.E R5, desc[UR4][R4.64] ;  /* 0x0000000404057981 */ /* 0x000ea2000c1e1900 */
[----:B----4-:R-:W-:-:S04]  /*00d0*/  IMAD.WIDE R6, R9, 0x4, R6 ;  /* 0x0000000409067825 */ /* 0x010fc800078e0206 */
[----:B--2---:R-:W-:-:S05]  /*00e0*/  HFMA2 R9, R2, 1, 1, R5 ;  /* 0x3c003c0002097831 */ /* 0x004fca0000000005 */
[----:B------:R-:W-:Y:S01]  /*00f0*/  STG.E desc[UR4][R6.64], R9 ;  /* 0x0000000906007986 */ /* 0x000fe2000c101904 */
[----:B------:R-:W-:Y:S05]  /*0100*/  EXIT ;  /* 0x000000000000794d */ /* 0x000fea0003800000 */
.L_x_2:
        /* <DEDUP_REMOVED lines=15> */
.L_x_12:


//--------------------- .text.add_f16             --------------------------
	.section	.text.add_f16,"ax",@progbits
	.align	128
        .global         add_f16
        .type           add_f16,@function
        .size           add_f16,(.L_x_13 - add_f16)
        .other          add_f16,@"STO_CUDA_ENTRY STV_DEFAULT"
add_f16:
.text.add_f16:
        /* <DEDUP_REMOVED lines=11> */
[----:B--2---:R-:W2:Y:S04]  /*00b0*/  LDG.E.U16 R2, desc[UR4][R2.64] ;  /* 0x0000000402027981 */ /* 0x004ea8000c1e1500 */
[----:B------:R-:W2:Y:S01]  /*00c0*/  LDG.E.U16 R5, desc[UR4][R4.64] ;  /* 0x0000000404057981 */ /* 0x000ea2000c1e1500 */
[----:B----4-:R-:W-:-:S04]  /*00d0*/  IMAD.WIDE R6, R9, 0x2, R6 ;  /* 0x0000000209067825 */ /* 0x010fc800078e0206 */
[----:B--2---:R-:W-:-:S05]  /*00e0*/  HADD2 R5, R2.H0_H0, R5.H0_H0 ;  /* 0x2000000502057230 */ /* 0x004fca0000000800 */
[----:B------:R-:W-:Y:S01]  /*00f0*/  STG.E.U16 desc[UR4][R6.64], R5 ;  /* 0x0000000506007986 */ /* 0x000fe2000c101504 */
[----:B------:R-:W-:Y:S05]  /*0100*/  EXIT ;  /* 0x000000000000794d */ /* 0x000fea0003800000 */
.L_x_3:
        /* <DEDUP_REMOVED lines=15> */
.L_x_13:


//--------------------- .text.add_u16x2           --------------------------
	.section	.text.add_u16x2,"ax",@progbits
	.align	128
        .global         add_u16x2
        .type           add_u16x2,@function
        .size           add_u16x2,(.L_x_14 - add_u16x2)
        .other          add_u16x2,@"STO_CUDA_ENTRY STV_DEFAULT"
add_u16x2:
.text.add_u16x2:
        /* <DEDUP_REMOVED lines=12> */
[----:B------:R-:W3:Y:S01]  /*00c0*/  LDG.E R5, desc[UR4][R4.64] ;  /* 0x0000000404057981 */ /* 0x000ee2000c1e1900 */
[----:B----4-:R-:W-:Y:S01]  /*00d0*/  IMAD.WIDE R6, R9, 0x4, R6 ;  /* 0x0000000409067825 */ /* 0x010fe200078e0206 */
[----:B--2---:R-:W-:Y:S02]  /*00e0*/  PRMT R0, R2, 0x7632, R0 ;  /* 0x0000763202007816 */ /* 0x004fe40000000000 */
[----:B---3--:R-:W-:-:S02]  /*00f0*/  PRMT R11, R5, 0x7632, R11 ;  /* 0x00007632050b7816 */ /* 0x008fc4000000000b */
[----:B------:R-:W-:Y:S02]  /*0100*/  IADD3 R8, PT, PT, R2, 0x1616, R5 ;  /* 0x0000161602087810 */ /* 0x000fe40007ffe005 */
[----:B------:R-:W-:-:S04]  /*0110*/  IADD3 R11, PT, PT, R0, 0x1616, R11 ;  /* 0x00001616000b7810 */ /* 0x000fc80007ffe00b */
[----:B------:R-:W-:-:S05]  /*0120*/  PRMT R11, R8, 0x5410, R11 ;  /* 0x00005410080b7816 */ /* 0x000fca000000000b */
[----:B------:R-:W-:Y:S01]  /*0130*/  STG.E desc[UR4][R6.64], R11 ;  /* 0x0000000b06007986 */ /* 0x000fe2000c101904 */
[----:B------:R-:W-:Y:S05]  /*0140*/  EXIT ;  /* 0x000000000000794d */ /* 0x000fea0003800000 */
.L_x_4:
        /* <DEDUP_REMOVED lines=11> */
.L_x_14:


//--------------------- .text.add_u16             --------------------------
	.section	.text.add_u16,"ax",@progbits
	.align	128
        .global         add_u16
        .type           add_u16,@function
        .size           add_u16,(.L_x_15 - add_u16)
        .other          add_u16,@"STO_CUDA_ENTRY STV_DEFAULT"
add_u16:
.text.add_u16:
        /* <DEDUP_REMOVED lines=9> */
[----:B--2---:R-:W2:Y:S01]  /*0090*/  LDG.E.U16 R2, desc[UR4][R2.64] ;  /* 0x0000000402027981 */ /* 0x004ea2000c1e1500 */
[----:B---3--:R-:W-:Y:S01]  /*00a0*/  IMAD.WIDE R4, R7, 0x2, R4 ;  /* 0x0000000207047825 */ /* 0x008fe200078e0204 */
[----:B--2---:R-:W-:-:S05]  /*00b0*/  IADD3 R7, PT, PT, R2, 0x1, RZ ;  /* 0x0000000102077810 */ /* 0x004fca0007ffe0ff */
[----:B------:R-:W-:Y:S01]  /*00c0*/  STG.E.U16 desc[UR4][R4.64], R7 ;  /* 0x0000000704007986 */ /* 0x000fe2000c101504 */
[----:B------:R-:W-:Y:S05]  /*00d0*/  EXIT ;  /* 0x000000000000794d */ /* 0x000fea0003800000 */
.L_x_5:
        /* <DEDUP_REMOVED lines=10> */
.L_x_15:


//--------------------- .text.add_s16             --------------------------
	.section	.text.add_s16,"ax",@progbits
	.align	128
        .global         add_s16
        .type           add_s16,@function
        .size           add_s16,(.L_x_16 - add_s16)
        .other          add_s16,@"STO_CUDA_ENTRY STV_DEFAULT"
add_s16:
.text.add_s16:
        /* <DEDUP_REMOVED lines=14> */
.L_x_6:
        /* <DEDUP_REMOVED lines=10> */
.L_x_16:


//--------------------- .text.add_u8x4            --------------------------
	.section	.text.add_u8x4,"ax",@progbits
	.align	128
        .global         add_u8x4
        .type           add_u8x4,@function
        .size           add_u8x4,(.L_x_17 - add_u8x4)
        .other          add_u8x4,@"STO_CUDA_ENTRY STV_DEFAULT"
add_u8x4:
.text.add_u8x4:
        /* <DEDUP_REMOVED lines=14> */
[C---:B--2---:R-:W-:Y:S02]  /*00e0*/  PRMT R0, R6.reuse, 0x7770, RZ ;  /* 0x0000777006007816 */ /* 0x044fe400000000ff */
[----:B------:R-:W-:-:S02]  /*00f0*/  PRMT R4, R6, 0x7771, RZ ;  /* 0x0000777106047816 */ /* 0x000fc400000000ff */
[C---:B------:R-:W-:Y:S02]  /*0100*/  PRMT R10, R6.reuse, 0x7772, RZ ;  /* 0x00007772060a7816 */ /* 0x040fe400000000ff */
[----:B------:R-:W-:Y:S02]  /*0110*/  PRMT R11, R6, 0x7773, RZ ;  /* 0x00007773060b7816 */ /* 0x000fe400000000ff */
[C---:B---3--:R-:W-:Y:S02]  /*0120*/  PRMT R13, R8.reuse, 0x7770, RZ ;  /* 0x00007770080d7816 */ /* 0x048fe400000000ff */
[C---:B------:R-:W-:Y:S02]  /*0130*/  PRMT R12, R8.reuse, 0x7773, RZ ;  /* 0x00007773080c7816 */ /* 0x040fe400000000ff */
[C---:B------:R-:W-:Y:S02]  /*0140*/  PRMT R17, R8.reuse, 0x7772, RZ ;  /* 0x0000777208117816 */ /* 0x040fe400000000ff */
[----:B------:R-:W-:-:S02]  /*0150*/  PRMT R15, R8, 0x7771, RZ ;  /* 0x00007771080f7816 */ /* 0x000fc400000000ff */
[----:B------:R-:W-:Y:S02]  /*0160*/  IADD3 R0, PT, PT, R0, -0x78, R13 ;  /* 0xffffff8800007810 */ /* 0x000fe40007ffe00d */
[----:B------:R-:W-:Y:S02]  /*0170*/  IADD3 R11, PT, PT, R11, -0x78, R12 ;  /* 0xffffff880b0b7810 */ /* 0x000fe40007ffe00c */
[----:B------:R-:W-:Y:S02]  /*0180*/  IADD3 R10, PT, PT, R10, -0x78, R17 ;  /* 0xffffff880a0a7810 */ /* 0x000fe40007ffe011 */
[----:B------:R-:W-:Y:S02]  /*0190*/  IADD3 R4, PT, PT, R4, -0x78, R15 ;  /* 0xffffff8804047810 */ /* 0x000fe40007ffe00f */
[----:B------:R-:W-:Y:S02]  /*01a0*/  LOP3.LUT R7, R0, 0xffff, RZ, 0xc0, !PT ;  /* 0x0000ffff00077812 */ /* 0x000fe400078ec0ff */
[----:B------:R-:W-:-:S02]  /*01b0*/  LOP3.LUT R11, R11, 0xffff, RZ, 0xc0, !PT ;  /* 0x0000ffff0b0b7812 */ /* 0x000fc400078ec0ff */
[----:B------:R-:W-:Y:S02]  /*01c0*/  LOP3.LUT R10, R10, 0xffff, RZ, 0xc0, !PT ;  /* 0x0000ffff0a0a7812 */ /* 0x000fe400078ec0ff */
[----:B------:R-:W-:Y:S02]  /*01d0*/  LOP3.LUT R4, R4, 0xffff, RZ, 0xc0, !PT ;  /* 0x0000ffff04047812 */ /* 0x000fe400078ec0ff */
[----:B------:R-:W-:Y:S02]  /*01e0*/  PRMT R10, R10, 0x3340, R11 ;  /* 0x000033400a0a7816 */ /* 0x000fe4000000000b */
[----:B------:R-:W-:-:S04]  /*01f0*/  PRMT R7, R7, 0x3340, R4 ;  /* 0x0000334007077816 */ /* 0x000fc80000000004 */
[----:B------:R-:W-:-:S05]  /*0200*/  PRMT R7, R7, 0x5410, R10 ;  /* 0x0000541007077816 */ /* 0x000fca000000000a */
[----:B------:R-:W-:Y:S01]  /*0210*/  STG.E desc[UR4][R2.64], R7 ;  /* 0x0000000702007986 */ /* 0x000fe2000c101904 */
[----:B------:R-:W-:Y:S05]  /*0220*/  EXIT ;  /* 0x000000000000794d */ /* 0x000fea0003800000 */
.L_x_7:
        /* <DEDUP_REMOVED lines=13> */
.L_x_17:


//--------------------- .text.add_u8              --------------------------
	.section	.text.add_u8,"ax",@progbits
	.align	128
        .global         add_u8
        .type           add_u8,@function
        .size           add_u8,(.L_x_18 - add_u8)
        .other          add_u8,@"STO_CUDA_ENTRY STV_DEFAULT"
add_u8:
.text.add_u8:
[----:B------:R-:W-:Y:S01]  /*0000*/  LDC R1, c[0x0][0x37c] ;  /* 0x0000df00ff017b82 */ /* 0x000fe20000000800 */
[----:B------:R-:W0:Y:S01]  /*0010*/  S2R R4, SR_CTAID.X ;  /* 0x0000000000047919 */ /* 0x000e220000002500 */
[----:B------:R-:W0:Y:S01]  /*0020*/  LDCU UR6, c[0x0][0x360] ;  /* 0x00006c00ff0677ac */ /* 0x000e220008000800 */
[----:B------:R-:W0:Y:S01]  /*0030*/  S2R R3, SR_TID.X ;  /* 0x0000000000037919 */ /* 0x000e220000002100 */
[----:B------:R-:W1:Y:S01]  /*0040*/  LDCU.128 UR8, c[0x0][0x380] ;  /* 0x00007000ff0877ac */ /* 0x000e620008000c00 */
[----:B------:R-:W2:Y:S01]  /*0050*/  LDCU.64 UR4, c[0x0][0x358] ;  /* 0x00006b00ff0477ac */ /* 0x000ea20008000a00 */
[----:B0-----:R-:W-:-:S05]  /*0060*/  IMAD R4, R4, UR6, R3 ;  /* 0x0000000604047c24 */ /* 0x001fca000f8e0203 */
[----:B-1----:R-:W-:Y:S02]  /*0070*/  IADD3 R2, P0, PT, R4, UR8, RZ ;  /* 0x0000000804027c10 */ /* 0x002fe4000ff1e0ff */
[----:B------:R-:W-:-:S04]  /*0080*/  SHF.R.S32.HI R0, RZ, 0x1f, R4 ;  /* 0x0000001fff007819 */ /* 0x000fc80000011404 */
[----:B------:R-:W-:-:S05]  /*0090*/  IADD3.X R3, PT, PT, R0, UR9, RZ, P0, !PT ;  /* 0x0000000900037c10 */ /* 0x000fca00087fe4ff */
[----:B--2---:R-:W2:Y:S01]  /*00a0*/  LDG.E.U8 R2, desc[UR4][R2.64] ;  /* 0x0000000402027981 */ /* 0x004ea2000c1e1100 */
[----:B------:R-:W-:-:S04]  /*00b0*/  IADD3 R4, P0, PT, R4, UR10, RZ ;  /* 0x0000000a04047c10 */ /* 0x000fc8000ff1e0ff */
[----:B------:R-:W-:Y:S01]  /*00c0*/  IADD3.X R5, PT, PT, R0, UR11, RZ, P0, !PT ;  /* 0x0000000b00057c10 */ /* 0x000fe200087fe4ff */
[----:B--2---:R-:W-:-:S05]  /*00d0*/  VIADD R7, R2, 0x1 ;  /* 0x0000000102077836 */ /* 0x004fca0000000000 */
[----:B------:R-:W-:Y:S01]  /*00e0*/  STG.E.U8 desc[UR4][R4.64], R7 ;  /* 0x0000000704007986 */ /* 0x000fe2000c101104 */
[----:B------:R-:W-:Y:S05]  /*00f0*/  EXIT ;  /* 0x000000000000794d */ /* 0x000fea0003800000 */
.L_x_8:
        /* <DEDUP_REMOVED lines=16> */
.L_x_18:


//--------------------- .text.add_s8              --------------------------
	.section	.text.add_s8,"ax",@progbits
	.align	128
        .global         add_s8
        .type           add_s8,@function
        .size           add_s8,(.L_x_19 - add_s8)
        .other          add_s8,@"STO_CUDA_ENTRY STV_DEFAULT"
add_s8:
.text.add_s8:
        /* <DEDUP_REMOVED lines=16> */
.L_x_9:
        /* <DEDUP_REMOVED lines=16> */
.L_x_19:


//--------------------- .nv.shared.reserved.0     --------------------------
	.section	.nv.shared.reserved.0,"aw",@nobits
	.weak		__nv_reservedSMEM_offset_0_alias
	.size		__nv_reservedSMEM_offset_0_alias, 0, 64
	.other		__nv_reservedSMEM_offset_0_alias,@"STO_CUDA_RESERVED_SHARED STV_DEFAULT"
__nv_reservedSMEM_offset_0_alias:
	.zero		0
	.zero		64


//--------------------- .nv.constant0.add_u64     --------------------------
	.section	.nv.constant0.add_u64,"a",@progbits
	.sectionflags	@""
	.align	4
.nv.constant0.add_u64:
	.zero		912


//--------------------- .nv.constant0.add_s64     --------------------------
	.section	.nv.constant0.add_s64,"a",@progbits
	.sectionflags	@""
	.align	4
.nv.constant0.add_s64:
	.zero		912


//--------------------- .nv.constant0.add_f16x2   --------------------------
	.section	.nv.constant0.add_f16x2,"a",@progbits
	.sectionflags	@""
	.align	4
.nv.constant0.add_f16x2:
	.zero		920


//--------------------- .nv.constant0.add_f16     --------------------------
	.section	.nv.constant0.add_f16,"a",@progbits
	.sectionflags	@""
	.align	4
.nv.constant0.add_f16:
	.zero		920


//--------------------- .nv.constant0.add_u16x2   --------------------------
	.section	.nv.constant0.add_u16x2,"a",@progbits
	.sectionflags	@""
	.align	4
.nv.constant0.add_u16x2:
	.zero		920


//--------------------- .nv.constant0.add_u16     --------------------------
	.section	.nv.constant0.add_u16,"a",@progbits
	.sectionflags	@""
	.align	4
.nv.constant0.add_u16:
	.zero		912


//--------------------- .nv.constant0.add_s16     --------------------------
	.section	.nv.constant0.add_s16,"a",@progbits
	.sectionflags	@""
	.align	4
.nv.constant0.add_s16:
	.zero		912


//--------------------- .nv.constant0.add_u8x4    --------------------------
	.section	.nv.constant0.add_u8x4,"a",@progbits
	.sectionflags	@""
	.align	4
.nv.constant0.add_u8x4:
	.zero		920


//--------------------- .nv.constant0.add_u8      --------------------------
	.section	.nv.constant0.add_u8,"a",@progbits
	.sectionflags	@""
	.align	4
.nv.constant0.add_u8:
	.zero		912


//--------------------- .nv.constant0.add_s8      --------------------------
	.section	.nv.constant0.add_s8,"a",@progbits
	.sectionflags	@""
	.align	4
.nv.constant0.add_s8:
	.zero		912


//--------------------- SYMBOLS --------------------------

	.type		.nv.reservedSmem.offset0,@object
	.size		.nv.reservedSmem.offset0,0x4
